//
// Generated by NVIDIA NVVM Compiler
//
// Compiler Build ID: CL-36424714
// Cuda compilation tools, release 13.0, V13.0.88
// Based on NVVM 20.0.0
//

.version 9.0
.target sm_100
.address_size 64

	// .globl	passiveDrifterKernel

.visible .entry passiveDrifterKernel(
	.param .u32 passiveDrifterKernel_param_0,
	.param .u32 passiveDrifterKernel_param_1,
	.param .f32 passiveDrifterKernel_param_2,
	.param .f32 passiveDrifterKernel_param_3,
	.param .f32 passiveDrifterKernel_param_4,
	.param .u32 passiveDrifterKernel_param_5,
	.param .u32 passiveDrifterKernel_param_6,
	.param .u64 .ptr .align 1 passiveDrifterKernel_param_7,
	.param .u32 passiveDrifterKernel_param_8,
	.param .u64 .ptr .align 1 passiveDrifterKernel_param_9,
	.param .u32 passiveDrifterKernel_param_10,
	.param .u64 .ptr .align 1 passiveDrifterKernel_param_11,
	.param .u32 passiveDrifterKernel_param_12,
	.param .f32 passiveDrifterKernel_param_13,
	.param .u32 passiveDrifterKernel_param_14,
	.param .u32 passiveDrifterKernel_param_15,
	.param .u32 passiveDrifterKernel_param_16,
	.param .u64 .ptr .align 1 passiveDrifterKernel_param_17,
	.param .u32 passiveDrifterKernel_param_18,
	.param .f32 passiveDrifterKernel_param_19
)
{
	.reg .pred 	%p<8>;
	.reg .b32 	%r<23>;
	.reg .b32 	%f<48>;
	.reg .b64 	%rd<25>;

	ld.param.u32 	%r2, [passiveDrifterKernel_param_0];
	ld.param.u32 	%r3, [passiveDrifterKernel_param_1];
	ld.param.f32 	%f1, [passiveDrifterKernel_param_2];
	ld.param.f32 	%f2, [passiveDrifterKernel_param_3];
	ld.param.f32 	%f3, [passiveDrifterKernel_param_4];
	ld.param.u32 	%r4, [passiveDrifterKernel_param_5];
	ld.param.u32 	%r6, [passiveDrifterKernel_param_8];
	ld.param.u32 	%r7, [passiveDrifterKernel_param_10];
	ld.param.u32 	%r8, [passiveDrifterKernel_param_12];
	ld.param.f32 	%f4, [passiveDrifterKernel_param_13];
	ld.param.u32 	%r9, [passiveDrifterKernel_param_14];
	ld.param.u32 	%r10, [passiveDrifterKernel_param_15];
	ld.param.u32 	%r12, [passiveDrifterKernel_param_16];
	ld.param.u32 	%r11, [passiveDrifterKernel_param_18];
	ld.param.f32 	%f5, [passiveDrifterKernel_param_19];
	mov.u32 	%r13, %tid.x;
	mov.u32 	%r14, %ntid.x;
	mov.u32 	%r15, %ctaid.x;
	mad.lo.s32 	%r1, %r14, %r15, %r13;
	setp.gt.s32 	%p1, %r1, %r12;
	@%p1 bra 	$L__BB0_2;
	ld.param.u64 	%rd24, [passiveDrifterKernel_param_17];
	ld.param.u64 	%rd23, [passiveDrifterKernel_param_11];
	ld.param.u64 	%rd22, [passiveDrifterKernel_param_9];
	ld.param.u64 	%rd21, [passiveDrifterKernel_param_7];
	ld.param.u32 	%r22, [passiveDrifterKernel_param_6];
	cvta.to.global.u64 	%rd5, %rd24;
	cvta.to.global.u64 	%rd6, %rd21;
	cvta.to.global.u64 	%rd7, %rd22;
	cvta.to.global.u64 	%rd8, %rd23;
	mul.lo.s32 	%r16, %r11, %r1;
	cvt.s64.s32 	%rd9, %r16;
	add.s64 	%rd10, %rd5, %rd9;
	ld.global.f32 	%f6, [%rd10];
	ld.global.f32 	%f7, [%rd10+4];
	div.rn.f32 	%f8, %f6, %f1;
	cvt.rpi.f32.f32 	%f9, %f8;
	cvt.rn.f32.s32 	%f10, %r4;
	add.f32 	%f11, %f9, %f10;
	cvt.rzi.s32.f32 	%r17, %f11;
	div.rn.f32 	%f12, %f7, %f2;
	cvt.rpi.f32.f32 	%f13, %f12;
	cvt.rn.f32.s32 	%f14, %r22;
	add.f32 	%f15, %f13, %f14;
	cvt.rzi.s32.f32 	%r18, %f15;
	mul.lo.s32 	%r19, %r18, %r6;
	cvt.s64.s32 	%rd11, %r19;
	add.s64 	%rd12, %rd6, %rd11;
	mul.wide.s32 	%rd13, %r17, 4;
	add.s64 	%rd14, %rd12, %rd13;
	ld.global.f32 	%f16, [%rd14];
	add.f32 	%f17, %f4, %f16;
	mul.lo.s32 	%r20, %r18, %r7;
	cvt.s64.s32 	%rd15, %r20;
	add.s64 	%rd16, %rd7, %rd15;
	add.s64 	%rd17, %rd16, %rd13;
	ld.global.f32 	%f18, [%rd17];
	div.rn.f32 	%f19, %f18, %f17;
	mul.lo.s32 	%r21, %r18, %r8;
	cvt.s64.s32 	%rd18, %r21;
	add.s64 	%rd19, %rd8, %rd18;
	add.s64 	%rd20, %rd19, %rd13;
	ld.global.f32 	%f20, [%rd20];
	div.rn.f32 	%f21, %f20, %f17;
	mul.f32 	%f22, %f5, %f19;
	fma.rn.f32 	%f23, %f3, %f22, %f6;
	mul.f32 	%f25, %f5, %f21;
	fma.rn.f32 	%f26, %f3, %f25, %f7;
	setp.ne.s32 	%p2, %r10, 0;
	setp.lt.f32 	%p3, %f23, 0f00000000;
	cvt.rn.f32.s32 	%f28, %r2;
	mul.f32 	%f29, %f1, %f28;
	add.f32 	%f31, %f29, %f23;
	selp.f32 	%f32, %f31, %f23, %p3;
	selp.f32 	%f33, %f32, %f23, %p2;
	setp.gt.f32 	%p4, %f33, %f29;
	sub.f32 	%f35, %f33, %f29;
	selp.f32 	%f36, %f35, %f33, %p4;
	selp.f32 	%f37, %f36, %f33, %p2;
	setp.ne.s32 	%p5, %r9, 0;
	setp.lt.f32 	%p6, %f26, 0f00000000;
	cvt.rn.f32.s32 	%f38, %r3;
	mul.f32 	%f39, %f2, %f38;
	add.f32 	%f41, %f39, %f26;
	selp.f32 	%f42, %f41, %f26, %p6;
	selp.f32 	%f43, %f42, %f26, %p5;
	setp.gt.f32 	%p7, %f43, %f39;
	sub.f32 	%f45, %f43, %f39;
	selp.f32 	%f46, %f45, %f43, %p7;
	selp.f32 	%f47, %f46, %f43, %p5;
	st.global.f32 	[%rd10], %f37;
	st.global.f32 	[%rd10+4], %f47;
$L__BB0_2:
	ret;

}
	// .globl	enforceBoundaryConditions
.visible .entry enforceBoundaryConditions(
	.param .f32 enforceBoundaryConditions_param_0,
	.param .f32 enforceBoundaryConditions_param_1,
	.param .u32 enforceBoundaryConditions_param_2,
	.param .u32 enforceBoundaryConditions_param_3,
	.param .u32 enforceBoundaryConditions_param_4,
	.param .u64 .ptr .align 1 enforceBoundaryConditions_param_5,
	.param .u32 enforceBoundaryConditions_param_6
)
{
	.reg .pred 	%p<8>;
	.reg .b32 	%r<10>;
	.reg .b32 	%f<21>;
	.reg .b64 	%rd<5>;

	ld.param.f32 	%f1, [enforceBoundaryConditions_param_0];
	ld.param.f32 	%f2, [enforceBoundaryConditions_param_1];
	ld.param.u32 	%r2, [enforceBoundaryConditions_param_2];
	ld.param.u32 	%r3, [enforceBoundaryConditions_param_3];
	ld.param.u32 	%r5, [enforceBoundaryConditions_param_4];
	ld.param.u64 	%rd1, [enforceBoundaryConditions_param_5];
	ld.param.u32 	%r4, [enforceBoundaryConditions_param_6];
	mov.u32 	%r6, %ctaid.x;
	mov.u32 	%r7, %ntid.x;
	mov.u32 	%r8, %tid.x;
	mad.lo.s32 	%r1, %r6, %r7, %r8;
	setp.gt.s32 	%p1, %r1, %r5;
	@%p1 bra 	$L__BB1_2;
	cvta.to.global.u64 	%rd2, %rd1;
	mul.lo.s32 	%r9, %r4, %r1;
	cvt.s64.s32 	%rd3, %r9;
	add.s64 	%rd4, %rd2, %rd3;
	ld.global.f32 	%f3, [%rd4];
	ld.global.f32 	%f5, [%rd4+4];
	setp.ne.s32 	%p2, %r3, 0;
	setp.lt.f32 	%p3, %f3, 0f00000000;
	add.f32 	%f7, %f1, %f3;
	selp.f32 	%f8, %f7, %f3, %p3;
	selp.f32 	%f9, %f8, %f3, %p2;
	setp.gt.f32 	%p4, %f9, %f1;
	sub.f32 	%f11, %f9, %f1;
	selp.f32 	%f12, %f11, %f9, %p4;
	selp.f32 	%f13, %f12, %f9, %p2;
	setp.ne.s32 	%p5, %r2, 0;
	setp.lt.f32 	%p6, %f5, 0f00000000;
	add.f32 	%f14, %f2, %f5;
	selp.f32 	%f15, %f14, %f5, %p6;
	selp.f32 	%f16, %f15, %f5, %p5;
	setp.gt.f32 	%p7, %f16, %f2;
	sub.f32 	%f18, %f16, %f2;
	selp.f32 	%f19, %f18, %f16, %p7;
	selp.f32 	%f20, %f19, %f16, %p5;
	st.global.f32 	[%rd4], %f13;
	st.global.f32 	[%rd4+4], %f20;
$L__BB1_2:
	ret;

}


// ===== COMPILED SASS (sm_100) =====

	.target	sm_100

	.elftype	@"ET_EXEC"


//--------------------- .note.nv.tkinfo           --------------------------
	.section	.note.nv.tkinfo,"",@"SHT_NOTE"
	.sectionflags	@"SHF_NOTE_NV_TKINFO"
	.tkinfo
        /*0018*/ 	.word	0x00000002
        /*0030*/ 	.string	""
        /*0030*/ 	.string	"ptxas"
        /*0030*/ 	.string	"Cuda compilation tools, release 13.0, V13.0.88"
        /*0030*/ 	.string	"Build cuda_13.0.r13.0/compiler.36424714_0"
        /*0030*/ 	.string	"-arch sm_100 -m 64 "



//--------------------- .note.nv.cuinfo           --------------------------
	.section	.note.nv.cuinfo,"",@"SHT_NOTE"
	.sectionflags	@"SHF_NOTE_NV_CUINFO"
        /*0018*/ 	.short	0x0002
        /*001a*/ 	.short	0x0064
        /*001c*/ 	.short	0x0082
	.zero		2


//--------------------- .nv.info                  --------------------------
	.section	.nv.info,"",@"SHT_CUDA_INFO"
	.align	4


	//----- nvinfo : EIATTR_REGCOUNT
	.align		4
        /*0000*/ 	.byte	0x04, 0x2f
        /*0002*/ 	.short	(.L_1 - .L_0)
	.align		4
.L_0:
        /*0004*/ 	.word	index@(passiveDrifterKernel)
        /*0008*/ 	.word	0x00000017


	//----- nvinfo : EIATTR_FRAME_SIZE
	.align		4
.L_1:
        /*000c*/ 	.byte	0x04, 0x11
        /*000e*/ 	.short	(.L_3 - .L_2)
	.align		4
.L_2:
        /*0010*/ 	.word	index@($__internal_0_$__cuda_sm3x_div_rn_noftz_f32_slowpath)
        /*0014*/ 	.word	0x00000000


	//----- nvinfo : EIATTR_FRAME_SIZE
	.align		4
.L_3:
        /*0018*/ 	.byte	0x04, 0x11
        /*001a*/ 	.short	(.L_5 - .L_4)
	.align		4
.L_4:
        /*001c*/ 	.word	index@(passiveDrifterKernel)
        /*0020*/ 	.word	0x00000000


	//----- nvinfo : EIATTR_REGCOUNT
	.align		4
.L_5:
        /*0024*/ 	.byte	0x04, 0x2f
        /*0026*/ 	.short	(.L_7 - .L_6)
	.align		4
.L_6:
        /*0028*/ 	.word	index@(enforceBoundaryConditions)
        /*002c*/ 	.word	0x0000000a


	//----- nvinfo : EIATTR_FRAME_SIZE
	.align		4
.L_7:
        /*0030*/ 	.byte	0x04, 0x11
        /*0032*/ 	.short	(.L_9 - .L_8)
	.align		4
.L_8:
        /*0034*/ 	.word	index@(enforceBoundaryConditions)
        /*0038*/ 	.word	0x00000000


	//----- nvinfo : EIATTR_MIN_STACK_SIZE
	.align		4
.L_9:
        /*003c*/ 	.byte	0x04, 0x12
        /*003e*/ 	.short	(.L_11 - .L_10)
	.align		4
.L_10:
        /*0040*/ 	.word	index@(enforceBoundaryConditions)
        /*0044*/ 	.word	0x00000000


	//----- nvinfo : EIATTR_MIN_STACK_SIZE
	.align		4
.L_11:
        /*0048*/ 	.byte	0x04, 0x12
        /*004a*/ 	.short	(.L_13 - .L_12)
	.align		4
.L_12:
        /*004c*/ 	.word	index@(passiveDrifterKernel)
        /*0050*/ 	.word	0x00000000
.L_13:


//--------------------- .nv.compat                --------------------------
	.section	.nv.compat,"",@"SHT_CUDA_COMPAT_INFO"
	.align	4
        /*0000*/ 	.byte	0x02, 0x09, 0x00, 0x00, 0x02, 0x02, 0x01, 0x00, 0x02, 0x05, 0x05, 0x00, 0x03, 0x07, 0x01, 0x01
        /*0010*/ 	.byte	0x02, 0x03, 0x00, 0x00, 0x02, 0x06, 0x01, 0x00, 0x04, 0x0b, 0x08, 0x00, 0x01, 0x00, 0x00, 0x00
        /*0020*/ 	.byte	0x00, 0x00, 0x00, 0x00


//--------------------- .nv.info.enforceBoundaryConditions --------------------------
	.section	.nv.info.enforceBoundaryConditions,"",@"SHT_CUDA_INFO"
	.sectionflags	@""
	.align	4


	//----- nvinfo : EIATTR_CUDA_API_VERSION
	.align		4
        /*0000*/ 	.byte	0x04, 0x37
        /*0002*/ 	.short	(.L_15 - .L_14)
.L_14:
        /*0004*/ 	.word	0x00000082


	//----- nvinfo : EIATTR_KPARAM_INFO
	.align		4
.L_15:
        /*0008*/ 	.byte	0x04, 0x17
        /*000a*/ 	.short	(.L_17 - .L_16)
.L_16:
        /*000c*/ 	.word	0x00000000
        /*0010*/ 	.short	0x0006
        /*0012*/ 	.short	0x0020
        /*0014*/ 	.byte	0x00, 0xf0, 0x11, 0x00


	//----- nvinfo : EIATTR_KPARAM_INFO
	.align		4
.L_17:
        /*0018*/ 	.byte	0x04, 0x17
        /*001a*/ 	.short	(.L_19 - .L_18)
.L_18:
        /*001c*/ 	.word	0x00000000
        /*0020*/ 	.short	0x0005
        /*0022*/ 	.short	0x0018
        /*0024*/ 	.byte	0x00, 0xf5, 0x21, 0x00


	//----- nvinfo : EIATTR_KPARAM_INFO
	.align		4
.L_19:
        /*0028*/ 	.byte	0x04, 0x17
        /*002a*/ 	.short	(.L_21 - .L_20)
.L_20:
        /*002c*/ 	.word	0x00000000
        /*0030*/ 	.short	0x0004
        /*0032*/ 	.short	0x0010
        /*0034*/ 	.byte	0x00, 0xf0, 0x11, 0x00


	//----- nvinfo : EIATTR_KPARAM_INFO
	.align		4
.L_21:
        /*0038*/ 	.byte	0x04, 0x17
        /*003a*/ 	.short	(.L_23 - .L_22)
.L_22:
        /*003c*/ 	.word	0x00000000
        /*0040*/ 	.short	0x0003
        /*0042*/ 	.short	0x000c
        /*0044*/ 	.byte	0x00, 0xf0, 0x11, 0x00


	//----- nvinfo : EIATTR_KPARAM_INFO
	.align		4
.L_23:
        /*0048*/ 	.byte	0x04, 0x17
        /*004a*/ 	.short	(.L_25 - .L_24)
.L_24:
        /*004c*/ 	.word	0x00000000
        /*0050*/ 	.short	0x0002
        /*0052*/ 	.short	0x0008
        /*0054*/ 	.byte	0x00, 0xf0, 0x11, 0x00


	//----- nvinfo : EIATTR_KPARAM_INFO
	.align		4
.L_25:
        /*0058*/ 	.byte	0x04, 0x17
        /*005a*/ 	.short	(.L_27 - .L_26)
.L_26:
        /*005c*/ 	.word	0x00000000
        /*0060*/ 	.short	0x0001
        /*0062*/ 	.short	0x0004
        /*0064*/ 	.byte	0x00, 0xf0, 0x11, 0x00


	//----- nvinfo : EIATTR_KPARAM_INFO
	.align		4
.L_27:
        /*0068*/ 	.byte	0x04, 0x17
        /*006a*/ 	.short	(.L_29 - .L_28)
.L_28:
        /*006c*/ 	.word	0x00000000
        /*0070*/ 	.short	0x0000
        /*0072*/ 	.short	0x0000
        /*0074*/ 	.byte	0x00, 0xf0, 0x11, 0x00


	//----- nvinfo : EIATTR_SPARSE_MMA_MASK
	.align		4
.L_29:
        /*0078*/ 	.byte	0x03, 0x50
        /*007a*/ 	.short	0x0000


	//----- nvinfo : EIATTR_MAXREG_COUNT
	.align		4
        /*007c*/ 	.byte	0x03, 0x1b
        /*007e*/ 	.short	0x00ff


	//----- nvinfo : EIATTR_MERCURY_ISA_VERSION
	.align		4
        /*0080*/ 	.byte	0x03, 0x5f
        /*0082*/ 	.short	0x0101


	//----- nvinfo : EIATTR_VRC_CTA_INIT_COUNT
	.align		4
        /*0084*/ 	.byte	0x02, 0x4a
	.zero		1
	.zero		1


	//----- nvinfo : EIATTR_EXIT_INSTR_OFFSETS
	.align		4
        /*0088*/ 	.byte	0x04, 0x1c
        /*008a*/ 	.short	(.L_31 - .L_30)


	//   ....[0]....
.L_30:
        /*008c*/ 	.word	0x00000070


	//   ....[1]....
        /*0090*/ 	.word	0x00000210


	//----- nvinfo : EIATTR_CBANK_PARAM_SIZE
	.align		4
.L_31:
        /*0094*/ 	.byte	0x03, 0x19
        /*0096*/ 	.short	0x0024


	//----- nvinfo : EIATTR_PARAM_CBANK
	.align		4
        /*0098*/ 	.byte	0x04, 0x0a
        /*009a*/ 	.short	(.L_33 - .L_32)
	.align		4
.L_32:
        /*009c*/ 	.word	index@(.nv.constant0.enforceBoundaryConditions)
        /*00a0*/ 	.short	0x0380
        /*00a2*/ 	.short	0x0024


	//----- nvinfo : EIATTR_SW_WAR
	.align		4
.L_33:
        /*00a4*/ 	.byte	0x04, 0x36
        /*00a6*/ 	.short	(.L_35 - .L_34)
.L_34:
        /*00a8*/ 	.word	0x00000008
.L_35:


//--------------------- .nv.info.passiveDrifterKernel --------------------------
	.section	.nv.info.passiveDrifterKernel,"",@"SHT_CUDA_INFO"
	.sectionflags	@""
	.align	4


	//----- nvinfo : EIATTR_CUDA_API_VERSION
	.align		4
        /*0000*/ 	.byte	0x04, 0x37
        /*0002*/ 	.short	(.L_37 - .L_36)
.L_36:
        /*0004*/ 	.word	0x00000082


	//----- nvinfo : EIATTR_KPARAM_INFO
	.align		4
.L_37:
        /*0008*/ 	.byte	0x04, 0x17
        /*000a*/ 	.short	(.L_39 - .L_38)
.L_38:
        /*000c*/ 	.word	0x00000000
        /*0010*/ 	.short	0x0013
        /*0012*/ 	.short	0x006c
        /*0014*/ 	.byte	0x00, 0xf0, 0x11, 0x00


	//----- nvinfo : EIATTR_KPARAM_INFO
	.align		4
.L_39:
        /*0018*/ 	.byte	0x04, 0x17
        /*001a*/ 	.short	(.L_41 - .L_40)
.L_40:
        /*001c*/ 	.word	0x00000000
        /*0020*/ 	.short	0x0012
        /*0022*/ 	.short	0x0068
        /*0024*/ 	.byte	0x00, 0xf0, 0x11, 0x00


	//----- nvinfo : EIATTR_KPARAM_INFO
	.align		4
.L_41:
        /*0028*/ 	.byte	0x04, 0x17
        /*002a*/ 	.short	(.L_43 - .L_42)
.L_42:
        /*002c*/ 	.word	0x00000000
        /*0030*/ 	.short	0x0011
        /*0032*/ 	.short	0x0060
        /*0034*/ 	.byte	0x00, 0xf5, 0x21, 0x00


	//----- nvinfo : EIATTR_KPARAM_INFO
	.align		4
.L_43:
        /*0038*/ 	.byte	0x04, 0x17
        /*003a*/ 	.short	(.L_45 - .L_44)
.L_44:
        /*003c*/ 	.word	0x00000000
        /*0040*/ 	.short	0x0010
        /*0042*/ 	.short	0x0058
        /*0044*/ 	.byte	0x00, 0xf0, 0x11, 0x00


	//----- nvinfo : EIATTR_KPARAM_INFO
	.align		4
.L_45:
        /*0048*/ 	.byte	0x04, 0x17
        /*004a*/ 	.short	(.L_47 - .L_46)
.L_46:
        /*004c*/ 	.word	0x00000000
        /*0050*/ 	.short	0x000f
        /*0052*/ 	.short	0x0054
        /*0054*/ 	.byte	0x00, 0xf0, 0x11, 0x00


	//----- nvinfo : EIATTR_KPARAM_INFO
	.align		4
.L_47:
        /*0058*/ 	.byte	0x04, 0x17
        /*005a*/ 	.short	(.L_49 - .L_48)
.L_48:
        /*005c*/ 	.word	0x00000000
        /*0060*/ 	.short	0x000e
        /*0062*/ 	.short	0x0050
        /*0064*/ 	.byte	0x00, 0xf0, 0x11, 0x00


	//----- nvinfo : EIATTR_KPARAM_INFO
	.align		4
.L_49:
        /*0068*/ 	.byte	0x04, 0x17
        /*006a*/ 	.short	(.L_51 - .L_50)
.L_50:
        /*006c*/ 	.word	0x00000000
        /*0070*/ 	.short	0x000d
        /*0072*/ 	.short	0x004c
        /*0074*/ 	.byte	0x00, 0xf0, 0x11, 0x00


	//----- nvinfo : EIATTR_KPARAM_INFO
	.align		4
.L_51:
        /*0078*/ 	.byte	0x04, 0x17
        /*007a*/ 	.short	(.L_53 - .L_52)
.L_52:
        /*007c*/ 	.word	0x00000000
        /*0080*/ 	.short	0x000c
        /*0082*/ 	.short	0x0048
        /*0084*/ 	.byte	0x00, 0xf0, 0x11, 0x00


	//----- nvinfo : EIATTR_KPARAM_INFO
	.align		4
.L_53:
        /*0088*/ 	.byte	0x04, 0x17
        /*008a*/ 	.short	(.L_55 - .L_54)
.L_54:
        /*008c*/ 	.word	0x00000000
        /*0090*/ 	.short	0x000b
        /*0092*/ 	.short	0x0040
        /*0094*/ 	.byte	0x00, 0xf5, 0x21, 0x00


	//----- nvinfo : EIATTR_KPARAM_INFO
	.align		4
.L_55:
        /*0098*/ 	.byte	0x04, 0x17
        /*009a*/ 	.short	(.L_57 - .L_56)
.L_56:
        /*009c*/ 	.word	0x00000000
        /*00a0*/ 	.short	0x000a
        /*00a2*/ 	.short	0x0038
        /*00a4*/ 	.byte	0x00, 0xf0, 0x11, 0x00


	//----- nvinfo : EIATTR_KPARAM_INFO
	.align		4
.L_57:
        /*00a8*/ 	.byte	0x04, 0x17
        /*00aa*/ 	.short	(.L_59 - .L_58)
.L_58:
        /*00ac*/ 	.word	0x00000000
        /*00b0*/ 	.short	0x0009
        /*00b2*/ 	.short	0x0030
        /*00b4*/ 	.byte	0x00, 0xf5, 0x21, 0x00


	//----- nvinfo : EIATTR_KPARAM_INFO
	.align		4
.L_59:
        /*00b8*/ 	.byte	0x04, 0x17
        /*00ba*/ 	.short	(.L_61 - .L_60)
.L_60:
        /*00bc*/ 	.word	0x00000000
        /*00c0*/ 	.short	0x0008
        /*00c2*/ 	.short	0x0028
        /*00c4*/ 	.byte	0x00, 0xf0, 0x11, 0x00


	//----- nvinfo : EIATTR_KPARAM_INFO
	.align		4
.L_61:
        /*00c8*/ 	.byte	0x04, 0x17
        /*00ca*/ 	.short	(.L_63 - .L_62)
.L_62:
        /*00cc*/ 	.word	0x00000000
        /*00d0*/ 	.short	0x0007
        /*00d2*/ 	.short	0x0020
        /*00d4*/ 	.byte	0x00, 0xf5, 0x21, 0x00


	//----- nvinfo : EIATTR_KPARAM_INFO
	.align		4
.L_63:
        /*00d8*/ 	.byte	0x04, 0x17
        /*00da*/ 	.short	(.L_65 - .L_64)
.L_64:
        /*00dc*/ 	.word	0x00000000
        /*00e0*/ 	.short	0x0006
        /*00e2*/ 	.short	0x0018
        /*00e4*/ 	.byte	0x00, 0xf0, 0x11, 0x00


	//----- nvinfo : EIATTR_KPARAM_INFO
	.align		4
.L_65:
        /*00e8*/ 	.byte	0x04, 0x17
        /*00ea*/ 	.short	(.L_67 - .L_66)
.L_66:
        /*00ec*/ 	.word	0x00000000
        /*00f0*/ 	.short	0x0005
        /*00f2*/ 	.short	0x0014
        /*00f4*/ 	.byte	0x00, 0xf0, 0x11, 0x00


	//----- nvinfo : EIATTR_KPARAM_INFO
	.align		4
.L_67:
        /*00f8*/ 	.byte	0x04, 0x17
        /*00fa*/ 	.short	(.L_69 - .L_68)
.L_68:
        /*00fc*/ 	.word	0x00000000
        /*0100*/ 	.short	0x0004
        /*0102*/ 	.short	0x0010
        /*0104*/ 	.byte	0x00, 0xf0, 0x11, 0x00


	//----- nvinfo : EIATTR_KPARAM_INFO
	.align		4
.L_69:
        /*0108*/ 	.byte	0x04, 0x17
        /*010a*/ 	.short	(.L_71 - .L_70)
.L_70:
        /*010c*/ 	.word	0x00000000
        /*0110*/ 	.short	0x0003
        /*0112*/ 	.short	0x000c
        /*0114*/ 	.byte	0x00, 0xf0, 0x11, 0x00


	//----- nvinfo : EIATTR_KPARAM_INFO
	.align		4
.L_71:
        /*0118*/ 	.byte	0x04, 0x17
        /*011a*/ 	.short	(.L_73 - .L_72)
.L_72:
        /*011c*/ 	.word	0x00000000
        /*0120*/ 	.short	0x0002
        /*0122*/ 	.short	0x0008
        /*0124*/ 	.byte	0x00, 0xf0, 0x11, 0x00


	//----- nvinfo : EIATTR_KPARAM_INFO
	.align		4
.L_73:
        /*0128*/ 	.byte	0x04, 0x17
        /*012a*/ 	.short	(.L_75 - .L_74)
.L_74:
        /*012c*/ 	.word	0x00000000
        /*0130*/ 	.short	0x0001
        /*0132*/ 	.short	0x0004
        /*0134*/ 	.byte	0x00, 0xf0, 0x11, 0x00


	//----- nvinfo : EIATTR_KPARAM_INFO
	.align		4
.L_75:
        /*0138*/ 	.byte	0x04, 0x17
        /*013a*/ 	.short	(.L_77 - .L_76)
.L_76:
        /*013c*/ 	.word	0x00000000
        /*0140*/ 	.short	0x0000
        /*0142*/ 	.short	0x0000
        /*0144*/ 	.byte	0x00, 0xf0, 0x11, 0x00


	//----- nvinfo : EIATTR_SPARSE_MMA_MASK
	.align		4
.L_77:
        /*0148*/ 	.byte	0x03, 0x50
        /*014a*/ 	.short	0x0000


	//----- nvinfo : EIATTR_MAXREG_COUNT
	.align		4
        /*014c*/ 	.byte	0x03, 0x1b
        /*014e*/ 	.short	0x00ff


	//----- nvinfo : EIATTR_MERCURY_ISA_VERSION
	.align		4
        /*0150*/ 	.byte	0x03, 0x5f
        /*0152*/ 	.short	0x0101


	//----- nvinfo : EIATTR_VRC_CTA_INIT_COUNT
	.align		4
        /*0154*/ 	.byte	0x02, 0x4a
	.zero		1
	.zero		1


	//----- nvinfo : EIATTR_EXIT_INSTR_OFFSETS
	.align		4
        /*0158*/ 	.byte	0x04, 0x1c
        /*015a*/ 	.short	(.L_79 - .L_78)


	//   ....[0]....
.L_78:
        /*015c*/ 	.word	0x00000070


	//   ....[1]....
        /*0160*/ 	.word	0x00000880


	//----- nvinfo : EIATTR_CRS_STACK_SIZE
	.align		4
.L_79:
        /*0164*/ 	.byte	0x04, 0x1e
        /*0166*/ 	.short	(.L_81 - .L_80)
.L_80:
        /*0168*/ 	.word	0x00000000


	//----- nvinfo : EIATTR_CBANK_PARAM_SIZE
	.align		4
.L_81:
        /*016c*/ 	.byte	0x03, 0x19
        /*016e*/ 	.short	0x0070


	//----- nvinfo : EIATTR_PARAM_CBANK
	.align		4
        /*0170*/ 	.byte	0x04, 0x0a
        /*0172*/ 	.short	(.L_83 - .L_82)
	.align		4
.L_82:
        /*0174*/ 	.word	index@(.nv.constant0.passiveDrifterKernel)
        /*0178*/ 	.short	0x0380
        /*017a*/ 	.short	0x0070


	//----- nvinfo : EIATTR_SW_WAR
	.align		4
.L_83:
        /*017c*/ 	.byte	0x04, 0x36
        /*017e*/ 	.short	(.L_85 - .L_84)
.L_84:
        /*0180*/ 	.word	0x00000008
.L_85:


//--------------------- .nv.callgraph             --------------------------
	.section	.nv.callgraph,"",@"SHT_CUDA_CALLGRAPH"
	.align	4
	.sectionentsize	8
	.align		4
        /*0000*/ 	.word	0x00000000
	.align		4
        /*0004*/ 	.word	0xffffffff
	.align		4
        /*0008*/ 	.word	0x00000000
	.align		4
        /*000c*/ 	.word	0xfffffffe
	.align		4
        /*0010*/ 	.word	0x00000000
	.align		4
        /*0014*/ 	.word	0xfffffffd
	.align		4
        /*0018*/ 	.word	0x00000000
	.align		4
        /*001c*/ 	.word	0xfffffffc


//--------------------- .text.enforceBoundaryConditions --------------------------
	.section	.text.enforceBoundaryConditions,"ax",@progbits
	.align	128
        .global         enforceBoundaryConditions
        .type           enforceBoundaryConditions,@function
        .size           enforceBoundaryConditions,(.L_x_22 - enforceBoundaryConditions)
        .other          enforceBoundaryConditions,@"STO_CUDA_ENTRY STV_DEFAULT"
enforceBoundaryConditions:
.text.enforceBoundaryConditions:
[----:B------:R-:W-:Y:S01]  /*0000*/  LDC R1, c[0x0][0x37c] ;  /* 0x0000df00ff017b82 */ /* 0x000fe20000000800 */
[----:B------:R-:W0:Y:S07]  /*0010*/  S2R R3, SR_TID.X ;  /* 0x0000000000037919 */ /* 0x000e2e0000002100 */
[----:B------:R-:W0:Y:S01]  /*0020*/  S2UR UR4, SR_CTAID.X ;  /* 0x00000000000479c3 */ /* 0x000e220000002500 */
[----:B------:R-:W1:Y:S07]  /*0030*/  LDCU UR5, c[0x0][0x390] ;  /* 0x00007200ff0577ac */ /* 0x000e6e0008000800 */
[----:B------:R-:W0:Y:S02]  /*0040*/  LDC R0, c[0x0][0x360] ;  /* 0x0000d800ff007b82 */ /* 0x000e240000000800 */
[----:B0-----:R-:W-:-:S05]  /*0050*/  IMAD R0, R0, UR4, R3 ;  /* 0x0000000400007c24 */ /* 0x001fca000f8e0203 */
[----:B-1----:R-:W-:-:S13]  /*0060*/  ISETP.GT.AND P0, PT, R0, UR5, PT ;  /* 0x0000000500007c0c */ /* 0x002fda000bf04270 */
[----:B------:R-:W-:Y:S05]  /*0070*/  @P0 EXIT ;  /* 0x000000000000094d */ /* 0x000fea0003800000 */
[----:B------:R-:W0:Y:S01]  /*0080*/  LDCU UR6, c[0x0][0x3a0] ;  /* 0x00007400ff0677ac */ /* 0x000e220008000800 */
[----:B------:R-:W1:Y:S01]  /*0090*/  LDCU.64 UR8, c[0x0][0x398] ;  /* 0x00007300ff0877ac */ /* 0x000e620008000a00 */
[----:B------:R-:W2:Y:S01]  /*00a0*/  LDCU.64 UR4, c[0x0][0x358] ;  /* 0x00006b00ff0477ac */ /* 0x000ea20008000a00 */
[----:B0-----:R-:W-:-:S05]  /*00b0*/  IMAD R0, R0, UR6, RZ ;  /* 0x0000000600007c24 */ /* 0x001fca000f8e02ff */
[----:B-1----:R-:W-:-:S04]  /*00c0*/  IADD3 R2, P0, PT, R0, UR8, RZ ;  /* 0x0000000800027c10 */ /* 0x002fc8000ff1e0ff */
[----:B------:R-:W-:Y:S01]  /*00d0*/  LEA.HI.X.SX32 R3, R0, UR9, 0x1, P0 ;  /* 0x0000000900037c11 */ /* 0x000fe200080f0eff */
[----:B------:R-:W0:Y:S04]  /*00e0*/  LDCU.128 UR8, c[0x0][0x380] ;  /* 0x00007000ff0877ac */ /* 0x000e280008000c00 */
[----:B--2---:R-:W2:Y:S04]  /*00f0*/  LDG.E R5, desc[UR4][R2.64] ;  /* 0x0000000402057981 */ /* 0x004ea8000c1e1900 */
[----:B------:R-:W3:Y:S01]  /*0100*/  LDG.E R7, desc[UR4][R2.64+0x4] ;  /* 0x0000040402077981 */ /* 0x000ee2000c1e1900 */
[----:B0-----:R-:W-:-:S02]  /*0110*/  ISETP.NE.AND P0, PT, RZ, UR11, PT ;  /* 0x0000000bff007c0c */ /* 0x001fc4000bf05270 */
[----:B------:R-:W-:Y:S01]  /*0120*/  ISETP.NE.AND P1, PT, RZ, UR10, PT ;  /* 0x0000000aff007c0c */ /* 0x000fe2000bf25270 */
[C---:B--2---:R-:W-:Y:S01]  /*0130*/  FADD R0, R5.reuse, UR8 ;  /* 0x0000000805007e21 */ /* 0x044fe20008000000 */
[----:B------:R-:W-:Y:S01]  /*0140*/  FSETP.GEU.AND P2, PT, R5, RZ, PT ;  /* 0x000000ff0500720b */ /* 0x000fe20003f4e000 */
[C---:B---3--:R-:W-:Y:S01]  /*0150*/  FADD R4, R7.reuse, UR9 ;  /* 0x0000000907047e21 */ /* 0x048fe20008000000 */
[----:B------:R-:W-:-:S07]  /*0160*/  FSETP.GEU.AND P3, PT, R7, RZ, PT ;  /* 0x000000ff0700720b */ /* 0x000fce0003f6e000 */
[----:B------:R-:W-:Y:S02]  /*0170*/  @P0 FSEL R5, R0, R5, !P2 ;  /* 0x0000000500050208 */ /* 0x000fe40005000000 */
[----:B------:R-:W-:Y:S02]  /*0180*/  @P1 FSEL R7, R4, R7, !P3 ;  /* 0x0000000704071208 */ /* 0x000fe40005800000 */
[C---:B------:R-:W-:Y:S01]  /*0190*/  FSETP.GT.AND P2, PT, R5.reuse, UR8, PT ;  /* 0x0000000805007c0b */ /* 0x040fe2000bf44000 */
[----:B------:R-:W-:Y:S01]  /*01a0*/  FADD R0, R5, -UR8 ;  /* 0x8000000805007e21 */ /* 0x000fe20008000000 */
[C---:B------:R-:W-:Y:S01]  /*01b0*/  FSETP.GT.AND P3, PT, R7.reuse, UR9, PT ;  /* 0x0000000907007c0b */ /* 0x040fe2000bf64000 */
[----:B------:R-:W-:-:S03]  /*01c0*/  FADD R4, R7, -UR9 ;  /* 0x8000000907047e21 */ /* 0x000fc60008000000 */
[----:B------:R-:W-:Y:S02]  /*01d0*/  @P0 FSEL R5, R0, R5, P2 ;  /* 0x0000000500050208 */ /* 0x000fe40001000000 */
[----:B------:R-:W-:-:S03]  /*01e0*/  @P1 FSEL R7, R4, R7, P3 ;  /* 0x0000000704071208 */ /* 0x000fc60001800000 */
[----:B------:R-:W-:Y:S04]  /*01f0*/  STG.E desc[UR4][R2.64], R5 ;  /* 0x0000000502007986 */ /* 0x000fe8000c101904 */
[----:B------:R-:W-:Y:S01]  /*0200*/  STG.E desc[UR4][R2.64+0x4], R7 ;  /* 0x0000040702007986 */ /* 0x000fe2000c101904 */
[----:B------:R-:W-:Y:S05]  /*0210*/  EXIT ;  /* 0x000000000000794d */ /* 0x000fea0003800000 */
.L_x_0:
[----:B------:R-:W-:-:S00]  /*0220*/  BRA `(.L_x_0) ;  /* 0xfffffffc00fc7947 */ /* 0x000fc0000383ffff */
[----:B------:R-:W-:-:S00]  /*0230*/  NOP ;  /* 0x0000000000007918 */ /* 0x000fc00000000000 */
        /* <DEDUP_REMOVED lines=12> */
.L_x_22:


//--------------------- .text.passiveDrifterKernel --------------------------
	.section	.text.passiveDrifterKernel,"ax",@progbits
	.align	128
        .global         passiveDrifterKernel
        .type           passiveDrifterKernel,@function
        .size           passiveDrifterKernel,(.L_x_21 - passiveDrifterKernel)
        .other          passiveDrifterKernel,@"STO_CUDA_ENTRY STV_DEFAULT"
passiveDrifterKernel:
.text.passiveDrifterKernel:
[----:B------:R-:W-:Y:S01]  /*0000*/  LDC R1, c[0x0][0x37c] ;  /* 0x0000df00ff017b82 */ /* 0x000fe20000000800 */
[----:B------:R-:W0:Y:S01]  /*0010*/  S2R R0, SR_TID.X ;  /* 0x0000000000007919 */ /* 0x000e220000002100 */
[----:B------:R-:W0:Y:S01]  /*0020*/  LDCU UR4, c[0x0][0x360] ;  /* 0x00006c00ff0477ac */ /* 0x000e220008000800 */
[----:B------:R-:W0:Y:S01]  /*0030*/  S2R R3, SR_CTAID.X ;  /* 0x0000000000037919 */ /* 0x000e220000002500 */
[----:B------:R-:W1:Y:S01]  /*0040*/  LDCU UR5, c[0x0][0x3d8] ;  /* 0x00007b00ff0577ac */ /* 0x000e620008000800 */
[----:B0-----:R-:W-:-:S05]  /*0050*/  IMAD R0, R3, UR4, R0 ;  /* 0x0000000403007c24 */ /* 0x001fca000f8e0200 */
[----:B-1----:R-:W-:-:S13]  /*0060*/  ISETP.GT.AND P0, PT, R0, UR5, PT ;  /* 0x0000000500007c0c */ /* 0x002fda000bf04270 */
[----:B------:R-:W-:Y:S05]  /*0070*/  @P0 EXIT ;  /* 0x000000000000094d */ /* 0x000fea0003800000 */
[----:B------:R-:W0:Y:S01]  /*0080*/  LDCU UR6, c[0x0][0x3e8] ;  /* 0x00007d00ff0677ac */ /* 0x000e220008000800 */
[----:B------:R-:W1:Y:S01]  /*0090*/  LDC R9, c[0x0][0x388] ;  /* 0x0000e200ff097b82 */ /* 0x000e620000000800 */
[----:B------:R-:W2:Y:S01]  /*00a0*/  LDCU.64 UR8, c[0x0][0x3e0] ;  /* 0x00007c00ff0877ac */ /* 0x000ea20008000a00 */
[----:B------:R-:W3:Y:S01]  /*00b0*/  LDCU.64 UR4, c[0x0][0x358] ;  /* 0x00006b00ff0477ac */ /* 0x000ee20008000a00 */
[----:B0-----:R-:W-:-:S05]  /*00c0*/  IMAD R0, R0, UR6, RZ ;  /* 0x0000000600007c24 */ /* 0x001fca000f8e02ff */
[----:B--2---:R-:W-:-:S04]  /*00d0*/  IADD3 R6, P0, PT, R0, UR8, RZ ;  /* 0x0000000800067c10 */ /* 0x004fc8000ff1e0ff */
[----:B------:R-:W-:-:S05]  /*00e0*/  LEA.HI.X.SX32 R7, R0, UR9, 0x1, P0 ;  /* 0x0000000900077c11 */ /* 0x000fca00080f0eff */
[----:B---3--:R-:W2:Y:S04]  /*00f0*/  LDG.E R0, desc[UR4][R6.64] ;  /* 0x0000000406007981 */ /* 0x008ea8000c1e1900 */
[----:B------:R0:W5:Y:S01]  /*0100*/  LDG.E R2, desc[UR4][R6.64+0x4] ;  /* 0x0000040406027981 */ /* 0x000162000c1e1900 */
[----:B-1----:R-:W1:Y:S01]  /*0110*/  MUFU.RCP R3, R9 ;  /* 0x0000000900037308 */ /* 0x002e620000001000 */
[----:B------:R-:W-:Y:S01]  /*0120*/  BSSY.RECONVERGENT B0, `(.L_x_1) ;  /* 0x000000d000007945 */ /* 0x000fe20003800200 */
[----:B-1----:R-:W-:-:S04]  /*0130*/  FFMA R4, R3, -R9, 1 ;  /* 0x3f80000003047423 */ /* 0x002fc80000000809 */
[----:B------:R-:W-:Y:S02]  /*0140*/  FFMA R3, R3, R4, R3 ;  /* 0x0000000403037223 */ /* 0x000fe40000000003 */
[----:B--2---:R-:W1:Y:S02]  /*0150*/  FCHK P0, R0, R9 ;  /* 0x0000000900007302 */ /* 0x004e640000000000 */
[----:B------:R-:W-:-:S04]  /*0160*/  FFMA R4, R0, R3, RZ ;  /* 0x0000000300047223 */ /* 0x000fc800000000ff */
[----:B------:R-:W-:-:S04]  /*0170*/  FFMA R5, R4, -R9, R0 ;  /* 0x8000000904057223 */ /* 0x000fc80000000000 */
[----:B------:R-:W-:Y:S01]  /*0180*/  FFMA R3, R3, R5, R4 ;  /* 0x0000000503037223 */ /* 0x000fe20000000004 */
[----:B01----:R-:W-:Y:S06]  /*0190*/  @!P0 BRA `(.L_x_2) ;  /* 0x0000000000148947 */ /* 0x003fec0003800000 */
[----:B------:R-:W0:Y:S01]  /*01a0*/  LDCU UR6, c[0x0][0x388] ;  /* 0x00007100ff0677ac */ /* 0x000e220008000800 */
[----:B------:R-:W-:Y:S01]  /*01b0*/  IMAD.MOV.U32 R3, RZ, RZ, R0 ;  /* 0x000000ffff037224 */ /* 0x000fe200078e0000 */
[----:B------:R-:W-:Y:S01]  /*01c0*/  MOV R10, 0x1f0 ;  /* 0x000001f0000a7802 */ /* 0x000fe20000000f00 */
[----:B0-----:R-:W-:-:S07]  /*01d0*/  IMAD.U32 R4, RZ, RZ, UR6 ;  /* 0x00000006ff047e24 */ /* 0x001fce000f8e00ff */
[----:B-----5:R-:W-:Y:S05]  /*01e0*/  CALL.REL.NOINC `($__internal_0_$__cuda_sm3x_div_rn_noftz_f32_slowpath) ;  /* 0x0000000400a87944 */ /* 0x020fea0003c00000 */
.L_x_2:
[----:B------:R-:W-:Y:S05]  /*01f0*/  BSYNC.RECONVERGENT B0 ;  /* 0x0000000000007941 */ /* 0x000fea0003800200 */
.L_x_1:
[----:B------:R-:W0:Y:S01]  /*0200*/  LDC R11, c[0x0][0x38c] ;  /* 0x0000e300ff0b7b82 */ /* 0x000e220000000800 */
[----:B------:R-:W1:Y:S01]  /*0210*/  LDCU UR6, c[0x0][0x394] ;  /* 0x00007280ff0677ac */ /* 0x000e620008000800 */
[----:B------:R-:W2:Y:S01]  /*0220*/  FRND.CEIL R3, R3 ;  /* 0x0000000300037307 */ /* 0x000ea20000209000 */
[----:B------:R-:W-:Y:S01]  /*0230*/  BSSY.RECONVERGENT B0, `(.L_x_3) ;  /* 0x0000012000007945 */ /* 0x000fe20003800200 */
[----:B-1----:R-:W-:-:S06]  /*0240*/  I2FP.F32.S32 R4, UR6 ;  /* 0x0000000600047c45 */ /* 0x002fcc0008201400 */
[----:B0-----:R-:W0:Y:S01]  /*0250*/  MUFU.RCP R5, R11 ;  /* 0x0000000b00057308 */ /* 0x001e220000001000 */
[----:B--2---:R-:W-:-:S07]  /*0260*/  FADD R4, R3, R4 ;  /* 0x0000000403047221 */ /* 0x004fce0000000000 */
[----:B-----5:R-:W1:Y:S01]  /*0270*/  FCHK P0, R2, R11 ;  /* 0x0000000b02007302 */ /* 0x020e620000000000 */
[----:B0-----:R-:W-:-:S04]  /*0280*/  FFMA R8, R5, -R11, 1 ;  /* 0x3f80000005087423 */ /* 0x001fc8000000080b */
[----:B------:R-:W-:-:S03]  /*0290*/  FFMA R9, R5, R8, R5 ;  /* 0x0000000805097223 */ /* 0x000fc60000000005 */
[----:B------:R0:W2:Y:S01]  /*02a0*/  F2I.TRUNC.NTZ R5, R4 ;  /* 0x0000000400057305 */ /* 0x0000a2000020f100 */
        /* <DEDUP_REMOVED lines=8> */
[----:B--2---:R-:W-:Y:S05]  /*0330*/  CALL.REL.NOINC `($__internal_0_$__cuda_sm3x_div_rn_noftz_f32_slowpath) ;  /* 0x0000000400547944 */ /* 0x004fea0003c00000 */
[----:B------:R-:W-:-:S07]  /*0340*/  IMAD.MOV.U32 R9, RZ, RZ, R3 ;  /* 0x000000ffff097224 */ /* 0x000fce00078e0003 */
.L_x_4:
[----:B------:R-:W-:Y:S05]  /*0350*/  BSYNC.RECONVERGENT B0 ;  /* 0x0000000000007941 */ /* 0x000fea0003800200 */
.L_x_3:
[----:B------:R-:W0:Y:S01]  /*0360*/  LDCU UR6, c[0x0][0x398] ;  /* 0x00007300ff0677ac */ /* 0x000e220008000800 */
[----:B------:R-:W1:Y:S01]  /*0370*/  FRND.CEIL R9, R9 ;  /* 0x0000000900097307 */ /* 0x000e620000209000 */
[----:B------:R-:W3:Y:S01]  /*0380*/  LDCU.64 UR8, c[0x0][0x3a0] ;  /* 0x00007400ff0877ac */ /* 0x000ee20008000a00 */
[----:B0-----:R-:W-:Y:S01]  /*0390*/  I2FP.F32.S32 R4, UR6 ;  /* 0x0000000600047c45 */ /* 0x001fe20008201400 */
[----:B------:R-:W0:Y:S04]  /*03a0*/  LDCU UR6, c[0x0][0x3a8] ;  /* 0x00007500ff0677ac */ /* 0x000e280008000800 */
[----:B-1----:R-:W-:-:S04]  /*03b0*/  FADD R4, R9, R4 ;  /* 0x0000000409047221 */ /* 0x002fc80000000000 */
[----:B------:R-:W0:Y:S02]  /*03c0*/  F2I.TRUNC.NTZ R8, R4 ;  /* 0x0000000400087305 */ /* 0x000e24000020f100 */
[----:B0-----:R-:W-:Y:S01]  /*03d0*/  IMAD R3, R8, UR6, RZ ;  /* 0x0000000608037c24 */ /* 0x001fe2000f8e02ff */
[----:B------:R-:W0:Y:S04]  /*03e0*/  LDCU UR6, c[0x0][0x3b8] ;  /* 0x00007700ff0677ac */ /* 0x000e280008000800 */
[----:B---3--:R-:W-:-:S04]  /*03f0*/  IADD3 R10, P0, PT, R3, UR8, RZ ;  /* 0x00000008030a7c10 */ /* 0x008fc8000ff1e0ff */
[----:B------:R-:W-:Y:S01]  /*0400*/  LEA.HI.X.SX32 R11, R3, UR9, 0x1, P0 ;  /* 0x00000009030b7c11 */ /* 0x000fe200080f0eff */
[----:B------:R-:W1:Y:S02]  /*0410*/  LDCU.64 UR8, c[0x0][0x3b0] ;  /* 0x00007600ff0877ac */ /* 0x000e640008000a00 */
[----:B--2---:R-:W-:-:S04]  /*0420*/  IMAD.WIDE R10, R5, 0x4, R10 ;  /* 0x00000004050a7825 */ /* 0x004fc800078e020a */
[----:B0-----:R-:W-:Y:S02]  /*0430*/  IMAD R3, R8, UR6, RZ ;  /* 0x0000000608037c24 */ /* 0x001fe4000f8e02ff */
[----:B------:R-:W2:Y:S01]  /*0440*/  LDG.E R10, desc[UR4][R10.64] ;  /* 0x000000040a0a7981 */ /* 0x000ea2000c1e1900 */
[----:B------:R-:W2:Y:S02]  /*0450*/  LDCU UR6, c[0x0][0x3cc] ;  /* 0x00007980ff0677ac */ /* 0x000ea40008000800 */
[----:B-1----:R-:W-:-:S04]  /*0460*/  IADD3 R12, P0, PT, R3, UR8, RZ ;  /* 0x00000008030c7c10 */ /* 0x002fc8000ff1e0ff */
[----:B------:R-:W-:-:S03]  /*0470*/  LEA.HI.X.SX32 R13, R3, UR9, 0x1, P0 ;  /* 0x00000009030d7c11 */ /* 0x000fc600080f0eff */
[----:B------:R-:W-:-:S05]  /*0480*/  IMAD.WIDE R12, R5, 0x4, R12 ;  /* 0x00000004050c7825 */ /* 0x000fca00078e020c */
[----:B------:R-:W3:Y:S01]  /*0490*/  LDG.E R3, desc[UR4][R12.64] ;  /* 0x000000040c037981 */ /* 0x000ee2000c1e1900 */
[----:B------:R-:W-:Y:S01]  /*04a0*/  BSSY.RECONVERGENT B0, `(.L_x_5) ;  /* 0x000000d000007945 */ /* 0x000fe20003800200 */
[----:B--2---:R-:W-:-:S04]  /*04b0*/  FADD R4, R10, UR6 ;  /* 0x000000060a047e21 */ /* 0x004fc80008000000 */
[----:B------:R-:W0:Y:S02]  /*04c0*/  MUFU.RCP R9, R4 ;  /* 0x0000000400097308 */ /* 0x000e240000001000 */
[----:B0-----:R-:W-:-:S06]  /*04d0*/  FFMA R14, -R4, R9, 1 ;  /* 0x3f800000040e7423 */ /* 0x001fcc0000000109 */
[----:B---3--:R-:W0:Y:S01]  /*04e0*/  FCHK P0, R3, R4 ;  /* 0x0000000403007302 */ /* 0x008e220000000000 */
[----:B------:R-:W-:-:S04]  /*04f0*/  FFMA R14, R9, R14, R9 ;  /* 0x0000000e090e7223 */ /* 0x000fc80000000009 */
[----:B------:R-:W-:-:S04]  /*0500*/  FFMA R9, R3, R14, RZ ;  /* 0x0000000e03097223 */ /* 0x000fc800000000ff */
[----:B------:R-:W-:-:S04]  /*0510*/  FFMA R10, -R4, R9, R3 ;  /* 0x00000009040a7223 */ /* 0x000fc80000000103 */
[----:B------:R-:W-:Y:S01]  /*0520*/  FFMA R9, R14, R10, R9 ;  /* 0x0000000a0e097223 */ /* 0x000fe20000000009 */
[----:B0-----:R-:W-:Y:S06]  /*0530*/  @!P0 BRA `(.L_x_6) ;  /* 0x00000000000c8947 */ /* 0x001fec0003800000 */
[----:B------:R-:W-:-:S07]  /*0540*/  MOV R10, 0x560 ;  /* 0x00000560000a7802 */ /* 0x000fce0000000f00 */
[----:B------:R-:W-:Y:S05]  /*0550*/  CALL.REL.NOINC `($__internal_0_$__cuda_sm3x_div_rn_noftz_f32_slowpath) ;  /* 0x0000000000cc7944 */ /* 0x000fea0003c00000 */
[----:B------:R-:W-:-:S07]  /*0560*/  IMAD.MOV.U32 R9, RZ, RZ, R3 ;  /* 0x000000ffff097224 */ /* 0x000fce00078e0003 */
.L_x_6:
[----:B------:R-:W-:Y:S05]  /*0570*/  BSYNC.RECONVERGENT B0 ;  /* 0x0000000000007941 */ /* 0x000fea0003800200 */
.L_x_5:
[----:B------:R-:W0:Y:S01]  /*0580*/  LDCU UR6, c[0x0][0x3c8] ;  /* 0x00007900ff0677ac */ /* 0x000e220008000800 */
[----:B------:R-:W1:Y:S01]  /*0590*/  LDCU.64 UR8, c[0x0][0x3c0] ;  /* 0x00007800ff0877ac */ /* 0x000e620008000a00 */
[----:B0-----:R-:W-:-:S05]  /*05a0*/  IMAD R8, R8, UR6, RZ ;  /* 0x0000000608087c24 */ /* 0x001fca000f8e02ff */
[----:B-1----:R-:W-:-:S04]  /*05b0*/  IADD3 R10, P0, PT, R8, UR8, RZ ;  /* 0x00000008080a7c10 */ /* 0x002fc8000ff1e0ff */
[----:B------:R-:W-:-:S03]  /*05c0*/  LEA.HI.X.SX32 R11, R8, UR9, 0x1, P0 ;  /* 0x00000009080b7c11 */ /* 0x000fc600080f0eff */
[----:B------:R-:W-:-:S06]  /*05d0*/  IMAD.WIDE R10, R5, 0x4, R10 ;  /* 0x00000004050a7825 */ /* 0x000fcc00078e020a */
[----:B------:R-:W2:Y:S01]  /*05e0*/  LDG.E R11, desc[UR4][R10.64] ;  /* 0x000000040a0b7981 */ /* 0x000ea2000c1e1900 */
[----:B------:R-:W0:Y:S01]  /*05f0*/  MUFU.RCP R3, R4 ;  /* 0x0000000400037308 */ /* 0x000e220000001000 */
[----:B------:R-:W-:Y:S01]  /*0600*/  BSSY.RECONVERGENT B0, `(.L_x_7) ;  /* 0x000000b000007945 */ /* 0x000fe20003800200 */
[----:B0-----:R-:W-:-:S04]  /*0610*/  FFMA R8, -R4, R3, 1 ;  /* 0x3f80000004087423 */ /* 0x001fc80000000103 */
[----:B------:R-:W-:Y:S02]  /*0620*/  FFMA R3, R3, R8, R3 ;  /* 0x0000000803037223 */ /* 0x000fe40000000003 */
[----:B--2---:R-:W0:Y:S02]  /*0630*/  FCHK P0, R11, R4 ;  /* 0x000000040b007302 */ /* 0x004e240000000000 */
[----:B------:R-:W-:-:S04]  /*0640*/  FFMA R5, R3, R11, RZ ;  /* 0x0000000b03057223 */ /* 0x000fc800000000ff */
[----:B------:R-:W-:-:S04]  /*0650*/  FFMA R8, -R4, R5, R11 ;  /* 0x0000000504087223 */ /* 0x000fc8000000010b */
[----:B------:R-:W-:Y:S01]  /*0660*/  FFMA R3, R3, R8, R5 ;  /* 0x0000000803037223 */ /* 0x000fe20000000005 */
[----:B0-----:R-:W-:Y:S06]  /*0670*/  @!P0 BRA `(.L_x_8) ;  /* 0x00000000000c8947 */ /* 0x001fec0003800000 */
[----:B------:R-:W-:Y:S02]  /*0680*/  MOV R3, R11 ;  /* 0x0000000b00037202 */ /* 0x000fe40000000f00 */
[----:B------:R-:W-:-:S07]  /*0690*/  MOV R10, 0x6b0 ;  /* 0x000006b0000a7802 */ /* 0x000fce0000000f00 */
[----:B------:R-:W-:Y:S05]  /*06a0*/  CALL.REL.NOINC `($__internal_0_$__cuda_sm3x_div_rn_noftz_f32_slowpath) ;  /* 0x0000000000787944 */ /* 0x000fea0003c00000 */
.L_x_8:
[----:B------:R-:W-:Y:S05]  /*06b0*/  BSYNC.RECONVERGENT B0 ;  /* 0x0000000000007941 */ /* 0x000fea0003800200 */
.L_x_7:
[----:B------:R-:W0:Y:S01]  /*06c0*/  LDCU UR6, c[0x0][0x3ec] ;  /* 0x00007d80ff0677ac */ /* 0x000e220008000800 */
[----:B------:R-:W1:Y:S01]  /*06d0*/  LDCU.128 UR8, c[0x0][0x380] ;  /* 0x00007000ff0877ac */ /* 0x000e620008000c00 */
[----:B------:R-:W2:Y:S01]  /*06e0*/  LDCU.64 UR12, c[0x0][0x3d0] ;  /* 0x00007a00ff0c77ac */ /* 0x000ea20008000a00 */
[----:B------:R-:W3:Y:S01]  /*06f0*/  LDCU UR7, c[0x0][0x390] ;  /* 0x00007200ff0777ac */ /* 0x000ee20008000800 */
[----:B0-----:R-:W-:Y:S01]  /*0700*/  FMUL R3, R3, UR6 ;  /* 0x0000000603037c20 */ /* 0x001fe20008400000 */
[----:B------:R-:W-:Y:S01]  /*0710*/  FMUL R9, R9, UR6 ;  /* 0x0000000609097c20 */ /* 0x000fe20008400000 */
[----:B-1----:R-:W-:Y:S02]  /*0720*/  I2FP.F32.S32 R4, UR8 ;  /* 0x0000000800047c45 */ /* 0x002fe40008201400 */
[----:B------:R-:W-:Y:S02]  /*0730*/  I2FP.F32.S32 R5, UR9 ;  /* 0x0000000900057c45 */ /* 0x000fe40008201400 */
[----:B--2---:R-:W-:Y:S01]  /*0740*/  ISETP.NE.AND P0, PT, RZ, UR13, PT ;  /* 0x0000000dff007c0c */ /* 0x004fe2000bf05270 */
[----:B------:R-:W-:Y:S01]  /*0750*/  FMUL R4, R4, UR10 ;  /* 0x0000000a04047c20 */ /* 0x000fe20008400000 */
[----:B------:R-:W-:Y:S01]  /*0760*/  ISETP.NE.AND P1, PT, RZ, UR12, PT ;  /* 0x0000000cff007c0c */ /* 0x000fe2000bf25270 */
[----:B---3--:R-:W-:Y:S01]  /*0770*/  FFMA R3, R3, UR7, R2 ;  /* 0x0000000703037c23 */ /* 0x008fe20008000002 */
[----:B------:R-:W-:Y:S01]  /*0780*/  FFMA R9, R9, UR7, R0 ;  /* 0x0000000709097c23 */ /* 0x000fe20008000000 */
[----:B------:R-:W-:-:S03]  /*0790*/  FMUL R2, R5, UR11 ;  /* 0x0000000b05027c20 */ /* 0x000fc60008400000 */
[----:B------:R-:W-:Y:S01]  /*07a0*/  FADD R0, R9, R4 ;  /* 0x0000000409007221 */ /* 0x000fe20000000000 */
[----:B------:R-:W-:Y:S01]  /*07b0*/  FADD R8, R3, R2 ;  /* 0x0000000203087221 */ /* 0x000fe20000000000 */
[----:B------:R-:W-:Y:S02]  /*07c0*/  FSETP.GEU.AND P2, PT, R9, RZ, PT ;  /* 0x000000ff0900720b */ /* 0x000fe40003f4e000 */
[----:B------:R-:W-:Y:S02]  /*07d0*/  FSETP.GEU.AND P3, PT, R3, RZ, PT ;  /* 0x000000ff0300720b */ /* 0x000fe40003f6e000 */
[----:B------:R-:W-:Y:S02]  /*07e0*/  @P0 FSEL R9, R0, R9, !P2 ;  /* 0x0000000900090208 */ /* 0x000fe40005000000 */
[----:B------:R-:W-:Y:S02]  /*07f0*/  @P1 FSEL R3, R8, R3, !P3 ;  /* 0x0000000308031208 */ /* 0x000fe40005800000 */
[----:B------:R-:W-:Y:S01]  /*0800*/  FSETP.GT.AND P2, PT, R9, R4, PT ;  /* 0x000000040900720b */ /* 0x000fe20003f44000 */
[----:B------:R-:W-:Y:S01]  /*0810*/  FADD R4, -R4, R9 ;  /* 0x0000000904047221 */ /* 0x000fe20000000100 */
[----:B------:R-:W-:Y:S01]  /*0820*/  FSETP.GT.AND P3, PT, R3, R2, PT ;  /* 0x000000020300720b */ /* 0x000fe20003f64000 */
[----:B------:R-:W-:-:S03]  /*0830*/  FADD R0, -R2, R3 ;  /* 0x0000000302007221 */ /* 0x000fc60000000100 */
[----:B------:R-:W-:Y:S02]  /*0840*/  @P0 FSEL R9, R4, R9, P2 ;  /* 0x0000000904090208 */ /* 0x000fe40001000000 */
[----:B------:R-:W-:-:S03]  /*0850*/  @P1 FSEL R3, R0, R3, P3 ;  /* 0x0000000300031208 */ /* 0x000fc60001800000 */
[----:B------:R-:W-:Y:S04]  /*0860*/  STG.E desc[UR4][R6.64], R9 ;  /* 0x0000000906007986 */ /* 0x000fe8000c101904 */
[----:B------:R-:W-:Y:S01]  /*0870*/  STG.E desc[UR4][R6.64+0x4], R3 ;  /* 0x0000040306007986 */ /* 0x000fe2000c101904 */
[----:B------:R-:W-:Y:S05]  /*0880*/  EXIT ;  /* 0x000000000000794d */ /* 0x000fea0003800000 */
        .weak           $__internal_0_$__cuda_sm3x_div_rn_noftz_f32_slowpath
        .type           $__internal_0_$__cuda_sm3x_div_rn_noftz_f32_slowpath,@function
        .size           $__internal_0_$__cuda_sm3x_div_rn_noftz_f32_slowpath,(.L_x_21 - $__internal_0_$__cuda_sm3x_div_rn_noftz_f32_slowpath)
$__internal_0_$__cuda_sm3x_div_rn_noftz_f32_slowpath:
[--C-:B------:R-:W-:Y:S01]  /*0890*/  SHF.R.U32.HI R12, RZ, 0x17, R4.reuse ;  /* 0x00000017ff0c7819 */ /* 0x100fe20000011604 */
[----:B------:R-:W-:Y:S01]  /*08a0*/  BSSY.RECONVERGENT B1, `(.L_x_9) ;  /* 0x0000063000017945 */ /* 0x000fe20003800200 */
[----:B------:R-:W-:Y:S01]  /*08b0*/  SHF.R.U32.HI R11, RZ, 0x17, R3 ;  /* 0x00000017ff0b7819 */ /* 0x000fe20000011603 */
[----:B------:R-:W-:Y:S01]  /*08c0*/  IMAD.MOV.U32 R14, RZ, RZ, R4 ;  /* 0x000000ffff0e7224 */ /* 0x000fe200078e0004 */
[----:B------:R-:W-:Y:S02]  /*08d0*/  LOP3.LUT R12, R12, 0xff, RZ, 0xc0, !PT ;  /* 0x000000ff0c0c7812 */ /* 0x000fe400078ec0ff */
[----:B------:R-:W-:-:S03]  /*08e0*/  LOP3.LUT R17, R11, 0xff, RZ, 0xc0, !PT ;  /* 0x000000ff0b117812 */ /* 0x000fc600078ec0ff */
[----:B------:R-:W-:Y:S02]  /*08f0*/  VIADD R15, R12, 0xffffffff ;  /* 0xffffffff0c0f7836 */ /* 0x000fe40000000000 */
[----:B------:R-:W-:-:S03]  /*0900*/  VIADD R13, R17, 0xffffffff ;  /* 0xffffffff110d7836 */ /* 0x000fc60000000000 */
[----:B------:R-:W-:-:S04]  /*0910*/  ISETP.GT.U32.AND P0, PT, R15, 0xfd, PT ;  /* 0x000000fd0f00780c */ /* 0x000fc80003f04070 */
[----:B------:R-:W-:-:S13]  /*0920*/  ISETP.GT.U32.OR P0, PT, R13, 0xfd, P0 ;  /* 0x000000fd0d00780c */ /* 0x000fda0000704470 */
[----:B------:R-:W-:Y:S01]  /*0930*/  @!P0 IMAD.MOV.U32 R11, RZ, RZ, RZ ;  /* 0x000000ffff0b8224 */ /* 0x000fe200078e00ff */
[----:B------:R-:W-:Y:S06]  /*0940*/  @!P0 BRA `(.L_x_10) ;  /* 0x00000000005c8947 */ /* 0x000fec0003800000 */
[----:B------:R-:W-:Y:S02]  /*0950*/  FSETP.GTU.FTZ.AND P0, PT, |R3|, +INF , PT ;  /* 0x7f8000000300780b */ /* 0x000fe40003f1c200 */
[----:B------:R-:W-:-:S04]  /*0960*/  FSETP.GTU.FTZ.AND P1, PT, |R4|, +INF , PT ;  /* 0x7f8000000400780b */ /* 0x000fc80003f3c200 */
[----:B------:R-:W-:-:S13]  /*0970*/  PLOP3.LUT P0, PT, P0, P1, PT, 0xf8, 0x8f ;  /* 0x00000000008f781c */ /* 0x000fda0000703f70 */
[----:B------:R-:W-:Y:S05]  /*0980*/  @P0 BRA `(.L_x_11) ;  /* 0x00000004004c0947 */ /* 0x000fea0003800000 */
[----:B------:R-:W-:-:S13]  /*0990*/  LOP3.LUT P0, RZ, R14, 0x7fffffff, R3, 0xc8, !PT ;  /* 0x7fffffff0eff7812 */ /* 0x000fda000780c803 */
[----:B------:R-:W-:Y:S05]  /*09a0*/  @!P0 BRA `(.L_x_12) ;  /* 0x00000004003c8947 */ /* 0x000fea0003800000 */
[C---:B------:R-:W-:Y:S02]  /*09b0*/  FSETP.NEU.FTZ.AND P1, PT, |R3|.reuse, +INF , PT ;  /* 0x7f8000000300780b */ /* 0x040fe40003f3d200 */
[----:B------:R-:W-:Y:S02]  /*09c0*/  FSETP.NEU.FTZ.AND P2, PT, |R4|, +INF , PT ;  /* 0x7f8000000400780b */ /* 0x000fe40003f5d200 */
[----:B------:R-:W-:-:S11]  /*09d0*/  FSETP.NEU.FTZ.AND P0, PT, |R3|, +INF , PT ;  /* 0x7f8000000300780b */ /* 0x000fd60003f1d200 */
[----:B------:R-:W-:Y:S05]  /*09e0*/  @!P2 BRA !P1, `(.L_x_12) ;  /* 0x00000004002ca947 */ /* 0x000fea0004800000 */
[----:B------:R-:W-:-:S04]  /*09f0*/  LOP3.LUT P1, RZ, R3, 0x7fffffff, RZ, 0xc0, !PT ;  /* 0x7fffffff03ff7812 */ /* 0x000fc8000782c0ff */
[----:B------:R-:W-:-:S13]  /*0a00*/  PLOP3.LUT P1, PT, P2, P1, PT, 0x2f, 0xf2 ;  /* 0x0000000000f2781c */ /* 0x000fda0001722577 */
[----:B------:R-:W-:Y:S05]  /*0a10*/  @P1 BRA `(.L_x_13) ;  /* 0x0000000400181947 */ /* 0x000fea0003800000 */
[----:B------:R-:W-:-:S04]  /*0a20*/  LOP3.LUT P1, RZ, R14, 0x7fffffff, RZ, 0xc0, !PT ;  /* 0x7fffffff0eff7812 */ /* 0x000fc8000782c0ff */
[----:B------:R-:W-:-:S13]  /*0a30*/  PLOP3.LUT P0, PT, P0, P1, PT, 0x2f, 0xf2 ;  /* 0x0000000000f2781c */ /* 0x000fda0000702577 */
[----:B------:R-:W-:Y:S05]  /*0a40*/  @P0 BRA `(.L_x_14) ;  /* 0x0000000400000947 */ /* 0x000fea0003800000 */
[----:B------:R-:W-:Y:S02]  /*0a50*/  ISETP.GE.AND P0, PT, R13, RZ, PT ;  /* 0x000000ff0d00720c */ /* 0x000fe40003f06270 */
[----:B------:R-:W-:-:S11]  /*0a60*/  ISETP.GE.AND P1, PT, R15, RZ, PT ;  /* 0x000000ff0f00720c */ /* 0x000fd60003f26270 */
[----:B------:R-:W-:Y:S01]  /*0a70*/  @P0 MOV R11, RZ ;  /* 0x000000ff000b0202 */ /* 0x000fe20000000f00 */
[----:B------:R-:W-:Y:S02]  /*0a80*/  @!P0 IMAD.MOV.U32 R11, RZ, RZ, -0x40 ;  /* 0xffffffc0ff0b8424 */ /* 0x000fe400078e00ff */
[----:B------:R-:W-:Y:S01]  /*0a90*/  @!P0 FFMA R3, R3, 1.84467440737095516160e+19, RZ ;  /* 0x5f80000003038823 */ /* 0x000fe200000000ff */
[----:B------:R-:W-:Y:S01]  /*0aa0*/  @!P1 FFMA R14, R4, 1.84467440737095516160e+19, RZ ;  /* 0x5f800000040e9823 */ /* 0x000fe200000000ff */
[----:B------:R-:W-:-:S07]  /*0ab0*/  @!P1 VIADD R11, R11, 0x40 ;  /* 0x000000400b0b9836 */ /* 0x000fce0000000000 */
.L_x_10:
[----:B------:R-:W-:Y:S01]  /*0ac0*/  LEA R13, R12, 0xc0800000, 0x17 ;  /* 0xc08000000c0d7811 */ /* 0x000fe200078eb8ff */
[----:B------:R-:W-:Y:S04]  /*0ad0*/  BSSY.RECONVERGENT B2, `(.L_x_15) ;  /* 0x0000036000027945 */ /* 0x000fe80003800200 */
[----:B------:R-:W-:Y:S02]  /*0ae0*/  IMAD.IADD R14, R14, 0x1, -R13 ;  /* 0x000000010e0e7824 */ /* 0x000fe400078e0a0d */
[----:B------:R-:W-:Y:S02]  /*0af0*/  VIADD R13, R17, 0xffffff81 ;  /* 0xffffff81110d7836 */ /* 0x000fe40000000000 */
[----:B------:R0:W1:Y:S01]  /*0b00*/  MUFU.RCP R15, R14 ;  /* 0x0000000e000f7308 */ /* 0x0000620000001000 */
[----:B------:R-:W-:Y:S01]  /*0b10*/  FADD.FTZ R16, -R14, -RZ ;  /* 0x800000ff0e107221 */ /* 0x000fe20000010100 */
[C---:B------:R-:W-:Y:S01]  /*0b20*/  IMAD R3, R13.reuse, -0x800000, R3 ;  /* 0xff8000000d037824 */ /* 0x040fe200078e0203 */
[----:B0-----:R-:W-:-:S04]  /*0b30*/  IADD3 R14, PT, PT, R13, 0x7f, -R12 ;  /* 0x0000007f0d0e7810 */ /* 0x001fc80007ffe80c */
[----:B------:R-:W-:Y:S01]  /*0b40*/  IADD3 R14, PT, PT, R14, R11, RZ ;  /* 0x0000000b0e0e7210 */ /* 0x000fe20007ffe0ff */
[----:B-1----:R-:W-:-:S04]  /*0b50*/  FFMA R18, R15, R16, 1 ;  /* 0x3f8000000f127423 */ /* 0x002fc80000000010 */
[----:B------:R-:W-:-:S04]  /*0b60*/  FFMA R20, R15, R18, R15 ;  /* 0x000000120f147223 */ /* 0x000fc8000000000f */
[----:B------:R-:W-:-:S04]  /*0b70*/  FFMA R15, R3, R20, RZ ;  /* 0x00000014030f7223 */ /* 0x000fc800000000ff */
[----:B------:R-:W-:-:S04]  /*0b80*/  FFMA R18, R16, R15, R3 ;  /* 0x0000000f10127223 */ /* 0x000fc80000000003 */
[----:B------:R-:W-:-:S04]  /*0b90*/  FFMA R15, R20, R18, R15 ;  /* 0x00000012140f7223 */ /* 0x000fc8000000000f */
[----:B------:R-:W-:-:S04]  /*0ba0*/  FFMA R16, R16, R15, R3 ;  /* 0x0000000f10107223 */ /* 0x000fc80000000003 */
[----:B------:R-:W-:-:S05]  /*0bb0*/  FFMA R3, R20, R16, R15 ;  /* 0x0000001014037223 */ /* 0x000fca000000000f */
[----:B------:R-:W-:-:S04]  /*0bc0*/  SHF.R.U32.HI R12, RZ, 0x17, R3 ;  /* 0x00000017ff0c7819 */ /* 0x000fc80000011603 */
[----:B------:R-:W-:-:S05]  /*0bd0*/  LOP3.LUT R12, R12, 0xff, RZ, 0xc0, !PT ;  /* 0x000000ff0c0c7812 */ /* 0x000fca00078ec0ff */
[----:B------:R-:W-:-:S04]  /*0be0*/  IMAD.IADD R17, R12, 0x1, R14 ;  /* 0x000000010c117824 */ /* 0x000fc800078e020e */
[----:B------:R-:W-:-:S05]  /*0bf0*/  VIADD R11, R17, 0xffffffff ;  /* 0xffffffff110b7836 */ /* 0x000fca0000000000 */
[----:B------:R-:W-:-:S13]  /*0c00*/  ISETP.GE.U32.AND P0, PT, R11, 0xfe, PT ;  /* 0x000000fe0b00780c */ /* 0x000fda0003f06070 */
[----:B------:R-:W-:Y:S05]  /*0c10*/  @!P0 BRA `(.L_x_16) ;  /* 0x0000000000808947 */ /* 0x000fea0003800000 */
[----:B------:R-:W-:-:S13]  /*0c20*/  ISETP.GT.AND P0, PT, R17, 0xfe, PT ;  /* 0x000000fe1100780c */ /* 0x000fda0003f04270 */
[----:B------:R-:W-:Y:S05]  /*0c30*/  @P0 BRA `(.L_x_17) ;  /* 0x00000000006c0947 */ /* 0x000fea0003800000 */
[----:B------:R-:W-:-:S13]  /*0c40*/  ISETP.GE.AND P0, PT, R17, 0x1, PT ;  /* 0x000000011100780c */ /* 0x000fda0003f06270 */
[----:B------:R-:W-:Y:S05]  /*0c50*/  @P0 BRA `(.L_x_18) ;  /* 0x0000000000740947 */ /* 0x000fea0003800000 */
[----:B------:R-:W-:Y:S02]  /*0c60*/  ISETP.GE.AND P0, PT, R17, -0x18, PT ;  /* 0xffffffe81100780c */ /* 0x000fe40003f06270 */
[----:B------:R-:W-:-:S11]  /*0c70*/  LOP3.LUT R3, R3, 0x80000000, RZ, 0xc0, !PT ;  /* 0x8000000003037812 */ /* 0x000fd600078ec0ff */
[----:B------:R-:W-:Y:S05]  /*0c80*/  @!P0 BRA `(.L_x_18) ;  /* 0x0000000000688947 */ /* 0x000fea0003800000 */
[CCC-:B------:R-:W-:Y:S01]  /*0c90*/  FFMA.RZ R11, R20.reuse, R16.reuse, R15.reuse ;  /* 0x00000010140b7223 */ /* 0x1c0fe2000000c00f */
[C---:B------:R-:W-:Y:S02]  /*0ca0*/  VIADD R14, R17.reuse, 0x20 ;  /* 0x00000020110e7836 */ /* 0x040fe40000000000 */
[CCC-:B------:R-:W-:Y:S01]  /*0cb0*/  FFMA.RM R12, R20.reuse, R16.reuse, R15.reuse ;  /* 0x00000010140c7223 */ /* 0x1c0fe2000000400f */
[----:B------:R-:W-:Y:S02]  /*0cc0*/  ISETP.NE.AND P2, PT, R17, RZ, PT ;  /* 0x000000ff1100720c */ /* 0x000fe40003f45270 */
[----:B------:R-:W-:Y:S01]  /*0cd0*/  LOP3.LUT R13, R11, 0x7fffff, RZ, 0xc0, !PT ;  /* 0x007fffff0b0d7812 */ /* 0x000fe200078ec0ff */
[----:B------:R-:W-:Y:S01]  /*0ce0*/  FFMA.RP R11, R20, R16, R15 ;  /* 0x00000010140b7223 */ /* 0x000fe2000000800f */
[----:B------:R-:W-:Y:S01]  /*0cf0*/  IMAD.MOV R15, RZ, RZ, -R17 ;  /* 0x000000ffff0f7224 */ /* 0x000fe200078e0a11 */
[----:B------:R-:W-:Y:S02]  /*0d00*/  ISETP.NE.AND P1, PT, R17, RZ, PT ;  /* 0x000000ff1100720c */ /* 0x000fe40003f25270 */
[----:B------:R-:W-:-:S02]  /*0d10*/  LOP3.LUT R13, R13, 0x800000, RZ, 0xfc, !PT ;  /* 0x008000000d0d7812 */ /* 0x000fc400078efcff */
[----:B------:R-:W-:Y:S02]  /*0d20*/  FSETP.NEU.FTZ.AND P0, PT, R11, R12, PT ;  /* 0x0000000c0b00720b */ /* 0x000fe40003f1d000 */
[----:B------:R-:W-:Y:S02]  /*0d30*/  SHF.L.U32 R14, R13, R14, RZ ;  /* 0x0000000e0d0e7219 */ /* 0x000fe400000006ff */
[----:B------:R-:W-:Y:S02]  /*0d40*/  SEL R12, R15, RZ, P2 ;  /* 0x000000ff0f0c7207 */ /* 0x000fe40001000000 */
[----:B------:R-:W-:Y:S02]  /*0d50*/  ISETP.NE.AND P1, PT, R14, RZ, P1 ;  /* 0x000000ff0e00720c */ /* 0x000fe40000f25270 */
[----:B------:R-:W-:Y:S02]  /*0d60*/  SHF.R.U32.HI R12, RZ, R12, R13 ;  /* 0x0000000cff0c7219 */ /* 0x000fe4000001160d */
[----:B------:R-:W-:-:S02]  /*0d70*/  PLOP3.LUT P0, PT, P0, P1, PT, 0xf8, 0x8f ;  /* 0x00000000008f781c */ /* 0x000fc40000703f70 */
[----:B------:R-:W-:Y:S02]  /*0d80*/  SHF.R.U32.HI R14, RZ, 0x1, R12 ;  /* 0x00000001ff0e7819 */ /* 0x000fe4000001160c */
[----:B------:R-:W-:-:S04]  /*0d90*/  SEL R11, RZ, 0x1, !P0 ;  /* 0x00000001ff0b7807 */ /* 0x000fc80004000000 */
[----:B------:R-:W-:-:S04]  /*0da0*/  LOP3.LUT R11, R11, 0x1, R14, 0xf8, !PT ;  /* 0x000000010b0b7812 */ /* 0x000fc800078ef80e */
[----:B------:R-:W-:-:S04]  /*0db0*/  LOP3.LUT R11, R11, R12, RZ, 0xc0, !PT ;  /* 0x0000000c0b0b7212 */ /* 0x000fc800078ec0ff */
[----:B------:R-:W-:-:S04]  /*0dc0*/  IADD3 R14, PT, PT, R14, R11, RZ ;  /* 0x0000000b0e0e7210 */ /* 0x000fc80007ffe0ff */
[----:B------:R-:W-:Y:S01]  /*0dd0*/  LOP3.LUT R3, R14, R3, RZ, 0xfc, !PT ;  /* 0x000000030e037212 */ /* 0x000fe200078efcff */
[----:B------:R-:W-:Y:S06]  /*0de0*/  BRA `(.L_x_18) ;  /* 0x0000000000107947 */ /* 0x000fec0003800000 */
.L_x_17:
[----:B------:R-:W-:-:S04]  /*0df0*/  LOP3.LUT R3, R3, 0x80000000, RZ, 0xc0, !PT ;  /* 0x8000000003037812 */ /* 0x000fc800078ec0ff */
[----:B------:R-:W-:Y:S01]  /*0e00*/  LOP3.LUT R3, R3, 0x7f800000, RZ, 0xfc, !PT ;  /* 0x7f80000003037812 */ /* 0x000fe200078efcff */
[----:B------:R-:W-:Y:S06]  /*0e10*/  BRA `(.L_x_18) ;  /* 0x0000000000047947 */ /* 0x000fec0003800000 */
.L_x_16:
[----:B------:R-:W-:-:S07]  /*0e20*/  IMAD R3, R14, 0x800000, R3 ;  /* 0x008000000e037824 */ /* 0x000fce00078e0203 */
.L_x_18:
[----:B------:R-:W-:Y:S05]  /*0e30*/  BSYNC.RECONVERGENT B2 ;  /* 0x0000000000027941 */ /* 0x000fea0003800200 */
.L_x_15:
[----:B------:R-:W-:Y:S05]  /*0e40*/  BRA `(.L_x_19) ;  /* 0x0000000000207947 */ /* 0x000fea0003800000 */
.L_x_14:
[----:B------:R-:W-:-:S04]  /*0e50*/  LOP3.LUT R3, R14, 0x80000000, R3, 0x48, !PT ;  /* 0x800000000e037812 */ /* 0x000fc800078e4803 */
[----:B------:R-:W-:Y:S01]  /*0e60*/  LOP3.LUT R3, R3, 0x7f800000, RZ, 0xfc, !PT ;  /* 0x7f80000003037812 */ /* 0x000fe200078efcff */
[----:B------:R-:W-:Y:S06]  /*0e70*/  BRA `(.L_x_19) ;  /* 0x0000000000147947 */ /* 0x000fec0003800000 */
.L_x_13:
[----:B------:R-:W-:Y:S01]  /*0e80*/  LOP3.LUT R3, R14, 0x80000000, R3, 0x48, !PT ;  /* 0x800000000e037812 */ /* 0x000fe200078e4803 */
[----:B------:R-:W-:Y:S06]  /*0e90*/  BRA `(.L_x_19) ;  /* 0x00000000000c7947 */ /* 0x000fec0003800000 */
.L_x_12:
[----:B------:R-:W0:Y:S01]  /*0ea0*/  MUFU.RSQ R3, -QNAN ;  /* 0xffc0000000037908 */ /* 0x000e220000001400 */
[----:B------:R-:W-:Y:S05]  /*0eb0*/  BRA `(.L_x_19) ;  /* 0x0000000000047947 */ /* 0x000fea0003800000 */
.L_x_11:
[----:B------:R-:W-:-:S07]  /*0ec0*/  FADD.FTZ R3, R3, R4 ;  /* 0x0000000403037221 */ /* 0x000fce0000010000 */
.L_x_19:
[----:B------:R-:W-:Y:S05]  /*0ed0*/  BSYNC.RECONVERGENT B1 ;  /* 0x0000000000017941 */ /* 0x000fea0003800200 */
.L_x_9:
[----:B------:R-:W-:-:S04]  /*0ee0*/  IMAD.MOV.U32 R11, RZ, RZ, 0x0 ;  /* 0x00000000ff0b7424 */ /* 0x000fc800078e00ff */
[----:B0-----:R-:W-:Y:S05]  /*0ef0*/  RET.REL.NODEC R10 `(passiveDrifterKernel) ;  /* 0xfffffff00a407950 */ /* 0x001fea0003c3ffff */
.L_x_20:
        /* <DEDUP_REMOVED lines=16> */
.L_x_21:


//--------------------- .nv.shared.reserved.0     --------------------------
	.section	.nv.shared.reserved.0,"aw",@nobits
	.weak		__nv_reservedSMEM_offset_0_alias
	.size		__nv_reservedSMEM_offset_0_alias, 0, 64
	.other		__nv_reservedSMEM_offset_0_alias,@"STO_CUDA_RESERVED_SHARED STV_DEFAULT"
__nv_reservedSMEM_offset_0_alias:
	.zero		0
	.zero		64


//--------------------- .nv.constant0.enforceBoundaryConditions --------------------------
	.section	.nv.constant0.enforceBoundaryConditions,"a",@progbits
	.sectionflags	@""
	.align	4
.nv.constant0.enforceBoundaryConditions:
	.zero		932


//--------------------- .nv.constant0.passiveDrifterKernel --------------------------
	.section	.nv.constant0.passiveDrifterKernel,"a",@progbits
	.sectionflags	@""
	.align	4
.nv.constant0.passiveDrifterKernel:
	.zero		1008


//--------------------- SYMBOLS --------------------------

	.type		.nv.reservedSmem.offset0,@object
	.size		.nv.reservedSmem.offset0,0x4
